//
// Generated by NVIDIA NVVM Compiler
//
// Compiler Build ID: CL-36424714
// Cuda compilation tools, release 13.0, V13.0.88
// Based on NVVM 20.0.0
//

.version 9.0
.target sm_100
.address_size 64

	// .globl	_Z10bfs_kernelP5Graph
.extern .func  (.param .b32 func_retval0) vprintf
(
	.param .b64 vprintf_param_0,
	.param .b64 vprintf_param_1
)
;
.global .align 1 .b8 $str[17] = {118, 101, 114, 116, 101, 120, 67, 111, 117, 110, 116, 58, 32, 37, 100, 10};

.visible .entry _Z10bfs_kernelP5Graph(
	.param .u64 .ptr .align 1 _Z10bfs_kernelP5Graph_param_0
)
{
	.local .align 8 .b8 	__local_depot0[8];
	.reg .b64 	%SP;
	.reg .b64 	%SPL;
	.reg .b32 	%r<4>;
	.reg .b64 	%rd<7>;

	mov.u64 	%SPL, __local_depot0;
	cvta.local.u64 	%SP, %SPL;
	ld.param.u64 	%rd1, [_Z10bfs_kernelP5Graph_param_0];
	cvta.to.global.u64 	%rd2, %rd1;
	add.u64 	%rd3, %SP, 0;
	add.u64 	%rd4, %SPL, 0;
	ld.global.u32 	%r1, [%rd2];
	st.local.u32 	[%rd4], %r1;
	mov.u64 	%rd5, $str;
	cvta.global.u64 	%rd6, %rd5;
	{ // callseq 0, 0
	.param .b64 param0;
	st.param.b64 	[param0], %rd6;
	.param .b64 param1;
	st.param.b64 	[param1], %rd3;
	.param .b32 retval0;
	call.uni (retval0), 
	vprintf, 
	(
	param0, 
	param1
	);
	ld.param.b32 	%r2, [retval0];
	} // callseq 0
	ret;

}


// ===== COMPILED SASS (sm_100) =====

	.target	sm_100

	.elftype	@"ET_EXEC"


//--------------------- .note.nv.tkinfo           --------------------------
	.section	.note.nv.tkinfo,"",@"SHT_NOTE"
	.sectionflags	@"SHF_NOTE_NV_TKINFO"
	.tkinfo
        /*0018*/ 	.word	0x00000002
        /*0030*/ 	.string	""
        /*0030*/ 	.string	"ptxas"
        /*0030*/ 	.string	"Cuda compilation tools, release 13.0, V13.0.88"
        /*0030*/ 	.string	"Build cuda_13.0.r13.0/compiler.36424714_0"
        /*0030*/ 	.string	"-arch sm_100 -m 64 "



//--------------------- .note.nv.cuinfo           --------------------------
	.section	.note.nv.cuinfo,"",@"SHT_NOTE"
	.sectionflags	@"SHF_NOTE_NV_CUINFO"
        /*0018*/ 	.short	0x0002
        /*001a*/ 	.short	0x0064
        /*001c*/ 	.short	0x0082
	.zero		2


//--------------------- .nv.info                  --------------------------
	.section	.nv.info,"",@"SHT_CUDA_INFO"
	.align	4


	//----- nvinfo : EIATTR_REGCOUNT
	.align		4
        /*0000*/ 	.byte	0x04, 0x2f
        /*0002*/ 	.short	(.L_2 - .L_1)
	.align		4
.L_1:
        /*0004*/ 	.word	index@(_Z10bfs_kernelP5Graph)
        /*0008*/ 	.word	0x00000018


	//----- nvinfo : EIATTR_FRAME_SIZE
	.align		4
.L_2:
        /*000c*/ 	.byte	0x04, 0x11
        /*000e*/ 	.short	(.L_4 - .L_3)
	.align		4
.L_3:
        /*0010*/ 	.word	index@(_Z10bfs_kernelP5Graph)
        /*0014*/ 	.word	0x00000008


	//----- nvinfo : EIATTR_MIN_STACK_SIZE
	.align		4
.L_4:
        /*0018*/ 	.byte	0x04, 0x12
        /*001a*/ 	.short	(.L_6 - .L_5)
	.align		4
.L_5:
        /*001c*/ 	.word	index@(_Z10bfs_kernelP5Graph)
        /*0020*/ 	.word	0x00000008
.L_6:


//--------------------- .nv.compat                --------------------------
	.section	.nv.compat,"",@"SHT_CUDA_COMPAT_INFO"
	.align	4
        /*0000*/ 	.byte	0x02, 0x09, 0x00, 0x00, 0x02, 0x02, 0x01, 0x00, 0x02, 0x05, 0x05, 0x00, 0x03, 0x07, 0x01, 0x01
        /*0010*/ 	.byte	0x02, 0x03, 0x00, 0x00, 0x02, 0x06, 0x01, 0x00, 0x04, 0x0b, 0x08, 0x00, 0x09, 0x00, 0x00, 0x00
        /*0020*/ 	.byte	0x00, 0x00, 0x00, 0x00


//--------------------- .nv.info._Z10bfs_kernelP5Graph --------------------------
	.section	.nv.info._Z10bfs_kernelP5Graph,"",@"SHT_CUDA_INFO"
	.sectionflags	@""
	.align	4


	//----- nvinfo : EIATTR_CUDA_API_VERSION
	.align		4
        /*0000*/ 	.byte	0x04, 0x37
        /*0002*/ 	.short	(.L_8 - .L_7)
.L_7:
        /*0004*/ 	.word	0x00000082


	//----- nvinfo : EIATTR_KPARAM_INFO
	.align		4
.L_8:
        /*0008*/ 	.byte	0x04, 0x17
        /*000a*/ 	.short	(.L_10 - .L_9)
.L_9:
        /*000c*/ 	.word	0x00000000
        /*0010*/ 	.short	0x0000
        /*0012*/ 	.short	0x0000
        /*0014*/ 	.byte	0x00, 0xf5, 0x21, 0x00


	//----- nvinfo : EIATTR_SPARSE_MMA_MASK
	.align		4
.L_10:
        /*0018*/ 	.byte	0x03, 0x50
        /*001a*/ 	.short	0x0000


	//----- nvinfo : EIATTR_MAXREG_COUNT
	.align		4
        /*001c*/ 	.byte	0x03, 0x1b
        /*001e*/ 	.short	0x00ff


	//----- nvinfo : EIATTR_EXTERNS
	.align		4
        /*0020*/ 	.byte	0x04, 0x0f
        /*0022*/ 	.short	(.L_12 - .L_11)


	//   ....[0]....
	.align		4
.L_11:
        /*0024*/ 	.word	index@(vprintf)


	//----- nvinfo : EIATTR_MERCURY_ISA_VERSION
	.align		4
.L_12:
        /*0028*/ 	.byte	0x03, 0x5f
        /*002a*/ 	.short	0x0101


	//----- nvinfo : EIATTR_VRC_CTA_INIT_COUNT
	.align		4
        /*002c*/ 	.byte	0x02, 0x4a
	.zero		1
	.zero		1


	//----- nvinfo : EIATTR_SYSCALL_OFFSETS
	.align		4
        /*0030*/ 	.byte	0x04, 0x46
        /*0032*/ 	.short	(.L_14 - .L_13)


	//   ....[0]....
.L_13:
        /*0034*/ 	.word	0x00000100


	//----- nvinfo : EIATTR_EXIT_INSTR_OFFSETS
	.align		4
.L_14:
        /*0038*/ 	.byte	0x04, 0x1c
        /*003a*/ 	.short	(.L_16 - .L_15)


	//   ....[0]....
.L_15:
        /*003c*/ 	.word	0x00000110


	//----- nvinfo : EIATTR_CBANK_PARAM_SIZE
	.align		4
.L_16:
        /*0040*/ 	.byte	0x03, 0x19
        /*0042*/ 	.short	0x0008


	//----- nvinfo : EIATTR_PARAM_CBANK
	.align		4
        /*0044*/ 	.byte	0x04, 0x0a
        /*0046*/ 	.short	(.L_18 - .L_17)
	.align		4
.L_17:
        /*0048*/ 	.word	index@(.nv.constant0._Z10bfs_kernelP5Graph)
        /*004c*/ 	.short	0x0380
        /*004e*/ 	.short	0x0008


	//----- nvinfo : EIATTR_SW_WAR
	.align		4
.L_18:
        /*0050*/ 	.byte	0x04, 0x36
        /*0052*/ 	.short	(.L_20 - .L_19)
.L_19:
        /*0054*/ 	.word	0x00000008
.L_20:


//--------------------- .nv.callgraph             --------------------------
	.section	.nv.callgraph,"",@"SHT_CUDA_CALLGRAPH"
	.align	4
	.sectionentsize	8
	.align		4
        /*0000*/ 	.word	0x00000000
	.align		4
        /*0004*/ 	.word	0xffffffff
	.align		4
        /*0008*/ 	.word	index@(_Z10bfs_kernelP5Graph)
	.align		4
        /*000c*/ 	.word	index@(vprintf)
	.align		4
        /*0010*/ 	.word	0x00000000
	.align		4
        /*0014*/ 	.word	0xfffffffe
	.align		4
        /*0018*/ 	.word	0x00000000
	.align		4
        /*001c*/ 	.word	0xfffffffd
	.align		4
        /*0020*/ 	.word	0x00000000
	.align		4
        /*0024*/ 	.word	0xfffffffc


//--------------------- .nv.constant4             --------------------------
	.section	.nv.constant4,"a",@progbits
	.align	8
	.align		8
.nv.constant4:
        /*0000*/ 	.dword	vprintf
	.align		8
        /*0008*/ 	.dword	$str


//--------------------- .text._Z10bfs_kernelP5Graph --------------------------
	.section	.text._Z10bfs_kernelP5Graph,"ax",@progbits
	.align	128
        .global         _Z10bfs_kernelP5Graph
        .type           _Z10bfs_kernelP5Graph,@function
        .size           _Z10bfs_kernelP5Graph,(.L_x_2 - _Z10bfs_kernelP5Graph)
        .other          _Z10bfs_kernelP5Graph,@"STO_CUDA_ENTRY STV_DEFAULT"
_Z10bfs_kernelP5Graph:
.text._Z10bfs_kernelP5Graph:
[----:B------:R-:W0:Y:S08]  /*0000*/  LDC R1, c[0x0][0x37c] ;  /* 0x0000df00ff017b82 */ /* 0x000e300000000800 */
[----:B------:R-:W1:Y:S01]  /*0010*/  LDC.64 R2, c[0x0][0x380] ;  /* 0x0000e000ff027b82 */ /* 0x000e620000000a00 */
[----:B------:R-:W1:Y:S01]  /*0020*/  LDCU.64 UR4, c[0x0][0x358] ;  /* 0x00006b00ff0477ac */ /* 0x000e620008000a00 */
[----:B0-----:R-:W-:Y:S01]  /*0030*/  VIADD R1, R1, 0xfffffff8 ;  /* 0xfffffff801017836 */ /* 0x001fe20000000000 */
[----:B------:R-:W0:Y:S01]  /*0040*/  LDCU.64 UR6, c[0x4][0x8] ;  /* 0x01000100ff0677ac */ /* 0x000e220008000a00 */
[----:B-1----:R-:W2:Y:S01]  /*0050*/  LDG.E R2, desc[UR4][R2.64] ;  /* 0x0000000402027981 */ /* 0x002ea2000c1e1900 */
[----:B------:R-:W-:Y:S01]  /*0060*/  MOV R0, 0x0 ;  /* 0x0000000000007802 */ /* 0x000fe20000000f00 */
[----:B------:R-:W1:Y:S01]  /*0070*/  LDCU UR4, c[0x0][0x2f8] ;  /* 0x00005f00ff0477ac */ /* 0x000e620008000800 */
[----:B0-----:R-:W-:Y:S01]  /*0080*/  IMAD.U32 R4, RZ, RZ, UR6 ;  /* 0x00000006ff047e24 */ /* 0x001fe2000f8e00ff */
[----:B------:R-:W-:Y:S01]  /*0090*/  MOV R5, UR7 ;  /* 0x0000000700057c02 */ /* 0x000fe20008000f00 */
[----:B------:R0:W3:Y:S01]  /*00a0*/  LDC.64 R8, c[0x4][R0] ;  /* 0x0100000000087b82 */ /* 0x0000e20000000a00 */
[----:B------:R-:W4:Y:S01]  /*00b0*/  LDCU UR5, c[0x0][0x2fc] ;  /* 0x00005f80ff0577ac */ /* 0x000f220008000800 */
[----:B-1----:R-:W-:-:S05]  /*00c0*/  IADD3 R6, P0, PT, R1, UR4, RZ ;  /* 0x0000000401067c10 */ /* 0x002fca000ff1e0ff */
[----:B----4-:R-:W-:Y:S01]  /*00d0*/  IMAD.X R7, RZ, RZ, UR5, P0 ;  /* 0x00000005ff077e24 */ /* 0x010fe200080e06ff */
[----:B--23--:R0:W-:Y:S07]  /*00e0*/  STL [R1], R2 ;  /* 0x0000000201007387 */ /* 0x00c1ee0000100800 */
[----:B------:R-:W-:-:S07]  /*00f0*/  LEPC R20, `(.L_x_0) ;  /* 0x000000001014794e */ /* 0x000fce0000000000 */
[----:B0-----:R-:W-:Y:S05]  /*0100*/  CALL.ABS.NOINC R8 ;  /* 0x0000000008007343 */ /* 0x001fea0003c00000 */
.L_x_0:
[----:B------:R-:W-:Y:S05]  /*0110*/  EXIT ;  /* 0x000000000000794d */ /* 0x000fea0003800000 */
.L_x_1:
[----:B------:R-:W-:-:S00]  /*0120*/  BRA `(.L_x_1) ;  /* 0xfffffffc00fc7947 */ /* 0x000fc0000383ffff */
[----:B------:R-:W-:-:S00]  /*0130*/  NOP ;  /* 0x0000000000007918 */ /* 0x000fc00000000000 */
        /* <DEDUP_REMOVED lines=12> */
.L_x_2:


//--------------------- .nv.global.init           --------------------------
	.section	.nv.global.init,"aw",@progbits
.nv.global.init:
	.type		$str,@object
	.size		$str,(.L_0 - $str)
$str:
        /*0000*/ 	.byte	0x76, 0x65, 0x72, 0x74, 0x65, 0x78, 0x43, 0x6f, 0x75, 0x6e, 0x74, 0x3a, 0x20, 0x25, 0x64, 0x0a
        /*0010*/ 	.byte	0x00
.L_0:


//--------------------- .nv.shared.reserved.0     --------------------------
	.section	.nv.shared.reserved.0,"aw",@nobits
	.weak		__nv_reservedSMEM_offset_0_alias
	.size		__nv_reservedSMEM_offset_0_alias, 0, 64
	.other		__nv_reservedSMEM_offset_0_alias,@"STO_CUDA_RESERVED_SHARED STV_DEFAULT"
__nv_reservedSMEM_offset_0_alias:
	.zero		0
	.zero		64


//--------------------- .nv.constant0._Z10bfs_kernelP5Graph --------------------------
	.section	.nv.constant0._Z10bfs_kernelP5Graph,"a",@progbits
	.sectionflags	@""
	.align	4
.nv.constant0._Z10bfs_kernelP5Graph:
	.zero		904


//--------------------- SYMBOLS --------------------------

	.type		.nv.reservedSmem.offset0,@object
	.size		.nv.reservedSmem.offset0,0x4
	.type		vprintf,@function
